	.headerflags	@"EF_CUDA_TEXMODE_UNIFIED EF_CUDA_64BIT_ADDRESS EF_CUDA_ACCELERATORS EF_CUDA_SM90 EF_CUDA_VIRTUAL_SM(EF_CUDA_SM90)"
	.elftype	@"ET_EXEC"


//--------------------- .nv.info                  --------------------------
	.section	.nv.info,"",@"SHT_CUDA_INFO"
	.align	4


	//----- nvinfo : EIATTR_REGCOUNT
	.align		4
        /*0000*/ 	.byte	0x04, 0x2f
        /*0002*/ 	.short	(.L_1 - .L_0)
	.align		4
.L_0:
        /*0004*/ 	.word	index@(triton_poi_fused__unsafe_index_add_mul_sub_43)
        /*0008*/ 	.word	0x0000001e


	//----- nvinfo : EIATTR_MIN_STACK_SIZE
	.align		4
.L_1:
        /*000c*/ 	.byte	0x04, 0x12
        /*000e*/ 	.short	(.L_3 - .L_2)
	.align		4
.L_2:
        /*0010*/ 	.word	index@(triton_poi_fused__unsafe_index_add_mul_sub_43)
        /*0014*/ 	.word	0x00000000


	//----- nvinfo : EIATTR_FRAME_SIZE
	.align		4
.L_3:
        /*0018*/ 	.byte	0x04, 0x11
        /*001a*/ 	.short	(.L_5 - .L_4)
	.align		4
.L_4:
        /*001c*/ 	.word	index@(triton_poi_fused__unsafe_index_add_mul_sub_43)
        /*0020*/ 	.word	0x00000000


	//----- nvinfo : EIATTR_MIN_STACK_SIZE
	.align		4
.L_5:
        /*0024*/ 	.byte	0x04, 0x12
        /*0026*/ 	.short	(.L_7 - .L_6)
	.align		4
.L_6:
        /*0028*/ 	.word	index@(triton_poi_fused__unsafe_index_add_mul_sub_43)
        /*002c*/ 	.word	0x00000000
.L_7:


//--------------------- .nv.info.triton_poi_fused__unsafe_index_add_mul_sub_43 --------------------------
	.section	.nv.info.triton_poi_fused__unsafe_index_add_mul_sub_43,"",@"SHT_CUDA_INFO"
	.sectionflags	@""
	.align	4


	//----- nvinfo : EIATTR_CUDA_API_VERSION
	.align		4
        /*0000*/ 	.byte	0x04, 0x37
        /*0002*/ 	.short	(.L_9 - .L_8)
.L_8:
        /*0004*/ 	.word	0x0000007c


	//----- nvinfo : EIATTR_KPARAM_INFO
	.align		4
.L_9:
        /*0008*/ 	.byte	0x04, 0x17
        /*000a*/ 	.short	(.L_11 - .L_10)
.L_10:
        /*000c*/ 	.word	0x00000000
        /*0010*/ 	.short	0x0008
        /*0012*/ 	.short	0x0040
        /*0014*/ 	.byte	0x00, 0xf0, 0x11, 0x00


	//----- nvinfo : EIATTR_KPARAM_INFO
	.align		4
.L_11:
        /*0018*/ 	.byte	0x04, 0x17
        /*001a*/ 	.short	(.L_13 - .L_12)
.L_12:
        /*001c*/ 	.word	0x00000000
        /*0020*/ 	.short	0x0007
        /*0022*/ 	.short	0x0038
        /*0024*/ 	.byte	0x00, 0xf4, 0x21, 0x00


	//----- nvinfo : EIATTR_KPARAM_INFO
	.align		4
.L_13:
        /*0028*/ 	.byte	0x04, 0x17
        /*002a*/ 	.short	(.L_15 - .L_14)
.L_14:
        /*002c*/ 	.word	0x00000000
        /*0030*/ 	.short	0x0006
        /*0032*/ 	.short	0x0030
        /*0034*/ 	.byte	0x00, 0xf4, 0x21, 0x00


	//----- nvinfo : EIATTR_KPARAM_INFO
	.align		4
.L_15:
        /*0038*/ 	.byte	0x04, 0x17
        /*003a*/ 	.short	(.L_17 - .L_16)
.L_16:
        /*003c*/ 	.word	0x00000000
        /*0040*/ 	.short	0x0005
        /*0042*/ 	.short	0x0028
        /*0044*/ 	.byte	0x00, 0xf4, 0x21, 0x00


	//----- nvinfo : EIATTR_KPARAM_INFO
	.align		4
.L_17:
        /*0048*/ 	.byte	0x04, 0x17
        /*004a*/ 	.short	(.L_19 - .L_18)
.L_18:
        /*004c*/ 	.word	0x00000000
        /*0050*/ 	.short	0x0004
        /*0052*/ 	.short	0x0020
        /*0054*/ 	.byte	0x00, 0xf4, 0x21, 0x00


	//----- nvinfo : EIATTR_KPARAM_INFO
	.align		4
.L_19:
        /*0058*/ 	.byte	0x04, 0x17
        /*005a*/ 	.short	(.L_21 - .L_20)
.L_20:
        /*005c*/ 	.word	0x00000000
        /*0060*/ 	.short	0x0003
        /*0062*/ 	.short	0x0018
        /*0064*/ 	.byte	0x00, 0xf4, 0x21, 0x00


	//----- nvinfo : EIATTR_KPARAM_INFO
	.align		4
.L_21:
        /*0068*/ 	.byte	0x04, 0x17
        /*006a*/ 	.short	(.L_23 - .L_22)
.L_22:
        /*006c*/ 	.word	0x00000000
        /*0070*/ 	.short	0x0002
        /*0072*/ 	.short	0x0010
        /*0074*/ 	.byte	0x00, 0xf4, 0x21, 0x00


	//----- nvinfo : EIATTR_KPARAM_INFO
	.align		4
.L_23:
        /*0078*/ 	.byte	0x04, 0x17
        /*007a*/ 	.short	(.L_25 - .L_24)
.L_24:
        /*007c*/ 	.word	0x00000000
        /*0080*/ 	.short	0x0001
        /*0082*/ 	.short	0x0008
        /*0084*/ 	.byte	0x00, 0xf4, 0x21, 0x00


	//----- nvinfo : EIATTR_KPARAM_INFO
	.align		4
.L_25:
        /*0088*/ 	.byte	0x04, 0x17
        /*008a*/ 	.short	(.L_27 - .L_26)
.L_26:
        /*008c*/ 	.word	0x00000000
        /*0090*/ 	.short	0x0000
        /*0092*/ 	.short	0x0000
        /*0094*/ 	.byte	0x00, 0xf4, 0x21, 0x00


	//----- nvinfo : EIATTR_SPARSE_MMA_MASK
	.align		4
.L_27:
        /*0098*/ 	.byte	0x03, 0x50
        /*009a*/ 	.short	0x0000


	//----- nvinfo : EIATTR_MAXREG_COUNT
	.align		4
        /*009c*/ 	.byte	0x03, 0x1b
        /*009e*/ 	.short	0x00ff


	//----- nvinfo : EIATTR_EXIT_INSTR_OFFSETS
	.align		4
        /*00a0*/ 	.byte	0x04, 0x1c
        /*00a2*/ 	.short	(.L_29 - .L_28)


	//   ....[0]....
.L_28:
        /*00a4*/ 	.word	0x000007a0


	//----- nvinfo : EIATTR_REQNTID
	.align		4
.L_29:
        /*00a8*/ 	.byte	0x04, 0x10
        /*00aa*/ 	.short	(.L_31 - .L_30)
.L_30:
        /*00ac*/ 	.word	0x00000100
        /*00b0*/ 	.word	0x00000001
        /*00b4*/ 	.word	0x00000001


	//----- nvinfo : EIATTR_CBANK_PARAM_SIZE
	.align		4
.L_31:
        /*00b8*/ 	.byte	0x03, 0x19
        /*00ba*/ 	.short	0x0044


	//----- nvinfo : EIATTR_PARAM_CBANK
	.align		4
        /*00bc*/ 	.byte	0x04, 0x0a
        /*00be*/ 	.short	(.L_33 - .L_32)
	.align		4
.L_32:
        /*00c0*/ 	.word	index@(.nv.constant0.triton_poi_fused__unsafe_index_add_mul_sub_43)
        /*00c4*/ 	.short	0x0210
        /*00c6*/ 	.short	0x0044


	//----- nvinfo : EIATTR_SW_WAR
	.align		4
.L_33:
        /*00c8*/ 	.byte	0x04, 0x36
        /*00ca*/ 	.short	(.L_35 - .L_34)
.L_34:
        /*00cc*/ 	.word	0x00000008
.L_35:


//--------------------- .nv.callgraph             --------------------------
	.section	.nv.callgraph,"",@"SHT_CUDA_CALLGRAPH"
	.align	4
	.sectionentsize	8
	.align		4
        /*0000*/ 	.word	0x00000000
	.align		4
        /*0004*/ 	.word	0xffffffff
	.align		4
        /*0008*/ 	.word	0x00000000
	.align		4
        /*000c*/ 	.word	0xfffffffe
	.align		4
        /*0010*/ 	.word	0x00000000
	.align		4
        /*0014*/ 	.word	0xfffffffd
	.align		4
        /*0018*/ 	.word	0x00000000
	.align		4
        /*001c*/ 	.word	0xfffffffc


//--------------------- .text.triton_poi_fused__unsafe_index_add_mul_sub_43 --------------------------
	.section	.text.triton_poi_fused__unsafe_index_add_mul_sub_43,"ax",@progbits
	.align	128
        .global         triton_poi_fused__unsafe_index_add_mul_sub_43
        .type           triton_poi_fused__unsafe_index_add_mul_sub_43,@function
        .size           triton_poi_fused__unsafe_index_add_mul_sub_43,(.L_x_1 - triton_poi_fused__unsafe_index_add_mul_sub_43)
        .other          triton_poi_fused__unsafe_index_add_mul_sub_43,@"STO_CUDA_ENTRY STV_DEFAULT"
triton_poi_fused__unsafe_index_add_mul_sub_43:
.text.triton_poi_fused__unsafe_index_add_mul_sub_43:
[----:B------:R-:W-:Y:S01]  /*0000*/  LDC R1, c[0x0][0x28] ;  /* 0x00000a00ff017b82 */ /* 0x000fe20000000800 */
[----:B------:R-:W1:Y:S07]  /*0010*/  S2R R2, SR_TID.X ;  /* 0x0000000000027919 */ /* 0x000e6e0000002100 */
[----:B------:R-:W2:Y:S01]  /*0020*/  LDC.64 R16, c[0x0][0x218] ;  /* 0x00008600ff107b82 */ /* 0x000ea20000000a00 */
[----:B------:R-:W-:Y:S01]  /*0030*/  ULDC.64 UR4, c[0x0][0x208] ;  /* 0x0000820000047ab9 */ /* 0x000fe20000000a00 */
[----:B------:R-:W-:Y:S01]  /*0040*/  ULDC.64 UR6, c[0x0][0x228] ;  /* 0x00008a0000067ab9 */ /* 0x000fe20000000a00 */
[----:B------:R-:W3:Y:S05]  /*0050*/  S2R R0, SR_CTAID.X ;  /* 0x0000000000007919 */ /* 0x000eea0000002500 */
[----:B------:R-:W4:Y:S01]  /*0060*/  LDC.64 R12, c[0x0][0x220] ;  /* 0x00008800ff0c7b82 */ /* 0x000f220000000a00 */
[----:B-1----:R-:W-:-:S05]  /*0070*/  IMAD.SHL.U32 R2, R2, 0x2, RZ ;  /* 0x0000000202027824 */ /* 0x002fca00078e00ff */
[----:B------:R-:W-:-:S05]  /*0080*/  LOP3.LUT R3, R2, 0x1fe, RZ, 0xc0, !PT ;  /* 0x000001fe02037812 */ /* 0x000fca00078ec0ff */
[----:B---3--:R-:W-:-:S05]  /*0090*/  IMAD R4, R0, 0x200, R3 ;  /* 0x0000020000047824 */ /* 0x008fca00078e0203 */
[----:B------:R-:W-:-:S04]  /*00a0*/  SHF.R.S32.HI R3, RZ, 0x1f, R4 ;  /* 0x0000001fff037819 */ /* 0x000fc80000011404 */
[----:B------:R-:W-:-:S04]  /*00b0*/  LEA.HI R6, R3, R4, RZ, 0x6 ;  /* 0x0000000403067211 */ /* 0x000fc800078f30ff */
[----:B------:R-:W-:Y:S02]  /*00c0*/  SHF.R.S32.HI R5, RZ, 0x6, R6 ;  /* 0x00000006ff057819 */ /* 0x000fe40000011406 */
[----:B------:R-:W-:Y:S02]  /*00d0*/  LOP3.LUT R7, R6, 0xffffffc0, RZ, 0xc0, !PT ;  /* 0xffffffc006077812 */ /* 0x000fe400078ec0ff */
[----:B------:R-:W-:-:S04]  /*00e0*/  LEA.HI R2, R5, R5, RZ, 0x6 ;  /* 0x0000000505027211 */ /* 0x000fc800078f30ff */
[----:B------:R-:W-:Y:S02]  /*00f0*/  LOP3.LUT R8, R2, 0xffffffc0, RZ, 0xc0, !PT ;  /* 0xffffffc002087812 */ /* 0x000fe400078ec0ff */
[----:B------:R-:W1:Y:S03]  /*0100*/  LDC.64 R2, c[0x0][0x240] ;  /* 0x00009000ff027b82 */ /* 0x000e660000000a00 */
[----:B------:R-:W-:-:S04]  /*0110*/  IMAD.IADD R5, R5, 0x1, -R8 ;  /* 0x0000000105057824 */ /* 0x000fc800078e0a08 */
[----:B--2---:R-:W-:Y:S01]  /*0120*/  IMAD.WIDE R16, R5, 0x8, R16 ;  /* 0x0000000805107825 */ /* 0x004fe200078e0210 */
[----:B------:R-:W2:Y:S05]  /*0130*/  LDC.64 R8, c[0x0][0x230] ;  /* 0x00008c00ff087b82 */ /* 0x000eaa0000000a00 */
[----:B------:R-:W3:Y:S01]  /*0140*/  LDG.E.EL.64 R16, desc[UR4][R16.64] ;  /* 0x0000000410107981 */ /* 0x000ee2000c2e1b00 */
[----:B------:R-:W-:-:S04]  /*0150*/  IMAD.IADD R6, R4, 0x1, -R7 ;  /* 0x0000000104067824 */ /* 0x000fc800078e0a07 */
[----:B----4-:R-:W-:-:S04]  /*0160*/  IMAD.WIDE R12, R6, 0x8, R12 ;  /* 0x00000008060c7825 */ /* 0x010fc800078e020c */
[----:B-1----:R-:W-:Y:S02]  /*0170*/  IMAD.WIDE R2, R5, 0x8, R2 ;  /* 0x0000000805027825 */ /* 0x002fe400078e0202 */
[----:B------:R-:W4:Y:S04]  /*0180*/  LDG.E.EL.128 R12, desc[UR4][R12.64] ;  /* 0x000000040c0c7981 */ /* 0x000f28000c2e1d00 */
[----:B------:R-:W5:Y:S01]  /*0190*/  LDG.E.EL.64 R2, desc[UR4][R2.64] ;  /* 0x0000000402027981 */ /* 0x000f62000c2e1b00 */
[----:B--2---:R-:W-:-:S06]  /*01a0*/  IMAD.WIDE R8, R6, 0x8, R8 ;  /* 0x0000000806087825 */ /* 0x004fcc00078e0208 */
[----:B------:R-:W2:Y:S01]  /*01b0*/  LDG.E.EL.128 R8, desc[UR4][R8.64] ;  /* 0x0000000408087981 */ /* 0x000ea2000c2e1d00 */
[----:B------:R-:W-:Y:S02]  /*01c0*/  SHF.R.S32.HI R0, RZ, 0x16, R0 ;  /* 0x00000016ff007819 */ /* 0x000fe40000011400 */
[----:B---3--:R-:W-:-:S04]  /*01d0*/  SHF.R.U32.HI R7, RZ, 0x1a, R17 ;  /* 0x0000001aff077819 */ /* 0x008fc80000011611 */
[----:B------:R-:W-:-:S04]  /*01e0*/  LOP3.LUT R7, R7, 0x20, RZ, 0xc0, !PT ;  /* 0x0000002007077812 */ /* 0x000fc800078ec0ff */
[----:B------:R-:W-:Y:S02]  /*01f0*/  IADD3 R16, P0, R16, R7, RZ ;  /* 0x0000000710107210 */ /* 0x000fe40007f1e0ff */
[----:B----4-:R-:W-:-:S03]  /*0200*/  SHF.R.U32.HI R18, RZ, 0x18, R13 ;  /* 0x00000018ff127819 */ /* 0x010fc6000001160d */
[----:B------:R-:W-:Y:S01]  /*0210*/  IMAD.X R17, RZ, RZ, R17, P0 ;  /* 0x000000ffff117224 */ /* 0x000fe200000e0611 */
[----:B------:R-:W-:Y:S02]  /*0220*/  LEA R21, P0, R12, UR6, 0x2 ;  /* 0x000000060c157c11 */ /* 0x000fe4000f8010ff */
[----:B------:R-:W-:Y:S02]  /*0230*/  LOP3.LUT R18, R18, 0x80, RZ, 0xc0, !PT ;  /* 0x0000008012127812 */ /* 0x000fe400078ec0ff */
[----:B-----5:R-:W-:Y:S02]  /*0240*/  SHF.R.U32.HI R19, RZ, 0x1a, R3 ;  /* 0x0000001aff137819 */ /* 0x020fe40000011603 */
[----:B------:R-:W-:Y:S02]  /*0250*/  LEA.HI.X R13, R12, UR7, R13, 0x2, P0 ;  /* 0x000000070c0d7c11 */ /* 0x000fe400080f140d */
[----:B------:R-:W-:Y:S02]  /*0260*/  SHF.R.U32.HI R12, RZ, 0x18, R15 ;  /* 0x00000018ff0c7819 */ /* 0x000fe4000001160f */
[----:B------:R-:W-:-:S02]  /*0270*/  LOP3.LUT R19, R19, 0x20, RZ, 0xc0, !PT ;  /* 0x0000002013137812 */ /* 0x000fc400078ec0ff */
[----:B------:R-:W-:Y:S02]  /*0280*/  LEA R7, P1, R14, UR6, 0x2 ;  /* 0x000000060e077c11 */ /* 0x000fe4000f8210ff */
[----:B------:R-:W-:Y:S02]  /*0290*/  LOP3.LUT R12, R12, 0x80, RZ, 0xc0, !PT ;  /* 0x000000800c0c7812 */ /* 0x000fe400078ec0ff */
[----:B------:R-:W-:Y:S02]  /*02a0*/  IADD3 R18, P0, R18, R21, RZ ;  /* 0x0000001512127210 */ /* 0x000fe40007f1e0ff */
[----:B------:R-:W-:Y:S02]  /*02b0*/  IADD3 R2, P2, R2, R19, RZ ;  /* 0x0000001302027210 */ /* 0x000fe40007f5e0ff */
[----:B------:R-:W-:Y:S02]  /*02c0*/  LEA.HI.X R15, R14, UR7, R15, 0x2, P1 ;  /* 0x000000070e0f7c11 */ /* 0x000fe400088f140f */
[----:B------:R-:W-:Y:S01]  /*02d0*/  SGXT R19, R0, 0x1 ;  /* 0x000000010013781a */ /* 0x000fe20000000200 */
[----:B------:R-:W-:Y:S01]  /*02e0*/  IMAD.X R3, RZ, RZ, R3, P2 ;  /* 0x000000ffff037224 */ /* 0x000fe200010e0603 */
[----:B------:R-:W-:Y:S01]  /*02f0*/  IADD3 R12, P1, R12, R7, RZ ;  /* 0x000000070c0c7210 */ /* 0x000fe20007f3e0ff */
[----:B------:R-:W-:Y:S01]  /*0300*/  IMAD.X R7, RZ, RZ, R13, P0 ;  /* 0x000000ffff077224 */ /* 0x000fe200000e060d */
[C---:B------:R-:W-:Y:S01]  /*0310*/  SHF.L.U64.HI R0, R16.reuse, 0x7, R17 ;  /* 0x0000000710007819 */ /* 0x040fe20000010211 */
[----:B------:R-:W-:Y:S01]  /*0320*/  IMAD.SHL.U32 R16, R16, 0x80, RZ ;  /* 0x0000008010107824 */ /* 0x000fe200078e00ff */
[----:B------:R-:W-:Y:S01]  /*0330*/  LEA.HI R19, R19, R4, RZ, 0xc ;  /* 0x0000000413137211 */ /* 0x000fe200078f60ff */
[C---:B------:R-:W-:Y:S01]  /*0340*/  IMAD.SHL.U32 R13, R2.reuse, 0x80, RZ ;  /* 0x00000080020d7824 */ /* 0x040fe200078e00ff */
[----:B------:R-:W-:Y:S01]  /*0350*/  SHF.L.U64.HI R22, R2, 0x7, R3 ;  /* 0x0000000702167819 */ /* 0x000fe20000010203 */
[----:B------:R-:W-:Y:S01]  /*0360*/  IMAD.X R15, RZ, RZ, R15, P1 ;  /* 0x000000ffff0f7224 */ /* 0x000fe200008e060f */
[----:B------:R-:W-:-:S02]  /*0370*/  IADD3 R24, P0, R16, R18, RZ ;  /* 0x0000001210187210 */ /* 0x000fc40007f1e0ff */
[----:B------:R-:W-:Y:S02]  /*0380*/  IADD3 R18, P2, R13, R18, RZ ;  /* 0x000000120d127210 */ /* 0x000fe40007f5e0ff */
[----:B------:R-:W-:Y:S02]  /*0390*/  SHF.R.S32.HI R23, RZ, 0xc, R19 ;  /* 0x0000000cff177819 */ /* 0x000fe40000011413 */
[----:B------:R-:W-:Y:S01]  /*03a0*/  IADD3 R20, P1, R12, R16, RZ ;  /* 0x000000100c147210 */ /* 0x000fe20007f3e0ff */
[----:B------:R-:W-:Y:S01]  /*03b0*/  IMAD.X R19, R22, 0x1, R7, P2 ;  /* 0x0000000116137824 */ /* 0x000fe200010e0607 */
[----:B--2---:R-:W-:Y:S01]  /*03c0*/  SHF.R.U32.HI R26, RZ, 0x18, R9 ;  /* 0x00000018ff1a7819 */ /* 0x004fe20000011609 */
[----:B------:R-:W-:Y:S01]  /*03d0*/  IMAD.SHL.U32 R23, R23, 0x400, RZ ;  /* 0x0000040017177824 */ /* 0x000fe200078e00ff */
[----:B------:R-:W-:Y:S01]  /*03e0*/  SHF.R.U32.HI R14, RZ, 0x18, R11 ;  /* 0x00000018ff0e7819 */ /* 0x000fe2000001160b */
[----:B------:R-:W-:Y:S01]  /*03f0*/  IMAD.X R21, R15, 0x1, R0, P1 ;  /* 0x000000010f157824 */ /* 0x000fe200008e0600 */
[----:B------:R-:W-:Y:S01]  /*0400*/  IADD3.X R25, R0, R7, RZ, P0, !PT ;  /* 0x0000000700197210 */ /* 0x000fe200007fe4ff */
[----:B------:R-:W-:Y:S01]  /*0410*/  IMAD.WIDE R18, R23, 0x4, R18 ;  /* 0x0000000417127825 */ /* 0x000fe200078e0212 */
[----:B------:R-:W-:-:S03]  /*0420*/  LEA R17, P1, R10, UR6, 0x2 ;  /* 0x000000060a117c11 */ /* 0x000fc6000f8210ff */
[C---:B------:R-:W-:Y:S01]  /*0430*/  IMAD.WIDE R20, R23.reuse, 0x4, R20 ;  /* 0x0000000417147825 */ /* 0x040fe200078e0214 */
[----:B------:R1:W2:Y:S01]  /*0440*/  LDG.E.EL R3, desc[UR4][R18.64] ;  /* 0x0000000412037981 */ /* 0x0002a2000c2e1900 */
[----:B------:R-:W-:Y:S02]  /*0450*/  LEA R27, P0, R8, UR6, 0x2 ;  /* 0x00000006081b7c11 */ /* 0x000fe4000f8010ff */
[----:B------:R-:W-:Y:S01]  /*0460*/  LOP3.LUT R26, R26, 0x80, RZ, 0xc0, !PT ;  /* 0x000000801a1a7812 */ /* 0x000fe200078ec0ff */
[----:B------:R3:W4:Y:S01]  /*0470*/  LDG.E.EL R2, desc[UR4][R20.64] ;  /* 0x0000000414027981 */ /* 0x000722000c2e1900 */
[----:B------:R-:W-:Y:S01]  /*0480*/  LOP3.LUT R14, R14, 0x80, RZ, 0xc0, !PT ;  /* 0x000000800e0e7812 */ /* 0x000fe200078ec0ff */
[----:B------:R-:W-:Y:S01]  /*0490*/  IMAD.WIDE R24, R23, 0x4, R24 ;  /* 0x0000000417187825 */ /* 0x000fe200078e0218 */
[----:B------:R-:W-:Y:S01]  /*04a0*/  LEA.HI.X R11, R10, UR7, R11, 0x2, P1 ;  /* 0x000000070a0b7c11 */ /* 0x000fe200088f140b */
[----:B-1----:R-:W1:Y:S01]  /*04b0*/  LDC.64 R18, c[0x0][0x238] ;  /* 0x00008e00ff127b82 */ /* 0x002e620000000a00 */
[----:B------:R-:W-:-:S02]  /*04c0*/  LEA.HI.X R9, R8, UR7, R9, 0x2, P0 ;  /* 0x0000000708097c11 */ /* 0x000fc400080f1409 */
[----:B------:R-:W5:Y:S01]  /*04d0*/  LDG.E.EL R7, desc[UR4][R24.64] ;  /* 0x0000000418077981 */ /* 0x000f62000c2e1900 */
[----:B------:R-:W-:Y:S02]  /*04e0*/  IADD3 R10, P4, R26, R27, RZ ;  /* 0x0000001b1a0a7210 */ /* 0x000fe40007f9e0ff */
[----:B---3--:R-:W-:Y:S02]  /*04f0*/  IADD3 R20, P5, R13, R12, RZ ;  /* 0x0000000c0d147210 */ /* 0x008fe40007fbe0ff */
[----:B------:R-:W-:Y:S02]  /*0500*/  IADD3 R8, P3, R14, R17, RZ ;  /* 0x000000110e087210 */ /* 0x000fe40007f7e0ff */
[----:B------:R-:W-:Y:S01]  /*0510*/  IADD3 R14, P2, R10, R16, RZ ;  /* 0x000000100a0e7210 */ /* 0x000fe20007f5e0ff */
[----:B------:R-:W-:Y:S01]  /*0520*/  IMAD.X R21, R22, 0x1, R15, P5 ;  /* 0x0000000116157824 */ /* 0x000fe200028e060f */
[----:B------:R-:W-:Y:S02]  /*0530*/  IADD3 R12, P1, R13, R10, RZ ;  /* 0x0000000a0d0c7210 */ /* 0x000fe40007f3e0ff */
[----:B------:R-:W-:-:S02]  /*0540*/  IADD3 R10, P0, R8, R16, RZ ;  /* 0x00000010080a7210 */ /* 0x000fc40007f1e0ff */
[----:B------:R-:W-:Y:S01]  /*0550*/  IADD3 R8, P5, R13, R8, RZ ;  /* 0x000000080d087210 */ /* 0x000fe20007fbe0ff */
[----:B------:R-:W3:Y:S01]  /*0560*/  LDC.64 R16, c[0x0][0x248] ;  /* 0x00009200ff107b82 */ /* 0x000ee20000000a00 */
[----:B------:R-:W-:Y:S01]  /*0570*/  IMAD.X R13, RZ, RZ, R9, P4 ;  /* 0x000000ffff0d7224 */ /* 0x000fe200020e0609 */
[----:B------:R-:W-:-:S03]  /*0580*/  IADD3.X R9, RZ, R11, RZ, P3, !PT ;  /* 0x0000000bff097210 */ /* 0x000fc60001ffe4ff */
[--C-:B------:R-:W-:Y:S02]  /*0590*/  IMAD.X R15, R13, 0x1, R0.reuse, P2 ;  /* 0x000000010d0f7824 */ /* 0x100fe400010e0600 */
[C---:B------:R-:W-:Y:S02]  /*05a0*/  IMAD.X R13, R22.reuse, 0x1, R13, P1 ;  /* 0x00000001160d7824 */ /* 0x040fe400008e060d */
[----:B------:R-:W-:Y:S02]  /*05b0*/  IMAD.X R11, R9, 0x1, R0, P0 ;  /* 0x00000001090b7824 */ /* 0x000fe400000e0600 */
[----:B------:R-:W-:Y:S02]  /*05c0*/  IMAD.X R9, R22, 0x1, R9, P5 ;  /* 0x0000000116097824 */ /* 0x000fe400028e0609 */
[----:B------:R-:W-:-:S04]  /*05d0*/  IMAD.WIDE R12, R23, 0x4, R12 ;  /* 0x00000004170c7825 */ /* 0x000fc800078e020c */
[C---:B------:R-:W-:Y:S02]  /*05e0*/  IMAD.WIDE R20, R23.reuse, 0x4, R20 ;  /* 0x0000000417147825 */ /* 0x040fe400078e0214 */
[----:B------:R-:W2:Y:S02]  /*05f0*/  LDG.E.EL R12, desc[UR4][R12.64] ;  /* 0x000000040c0c7981 */ /* 0x000ea4000c2e1900 */
[C---:B------:R-:W-:Y:S02]  /*0600*/  IMAD.WIDE R14, R23.reuse, 0x4, R14 ;  /* 0x00000004170e7825 */ /* 0x040fe400078e020e */
[----:B------:R-:W4:Y:S02]  /*0610*/  LDG.E.EL R20, desc[UR4][R20.64] ;  /* 0x0000000414147981 */ /* 0x000f24000c2e1900 */
[C---:B------:R-:W-:Y:S02]  /*0620*/  IMAD.WIDE R10, R23.reuse, 0x4, R10 ;  /* 0x00000004170a7825 */ /* 0x040fe400078e020a */
[----:B------:R-:W5:Y:S02]  /*0630*/  LDG.E.EL R14, desc[UR4][R14.64] ;  /* 0x000000040e0e7981 */ /* 0x000f64000c2e1900 */
[----:B------:R-:W-:-:S02]  /*0640*/  IMAD.WIDE R8, R23, 0x4, R8 ;  /* 0x0000000417087825 */ /* 0x000fc400078e0208 */
[----:B------:R-:W4:Y:S02]  /*0650*/  LDG.E.EL R11, desc[UR4][R10.64] ;  /* 0x000000040a0b7981 */ /* 0x000f24000c2e1900 */
[----:B-1----:R-:W-:Y:S02]  /*0660*/  IMAD.WIDE R18, R6, 0x4, R18 ;  /* 0x0000000406127825 */ /* 0x002fe400078e0212 */
[----:B------:R-:W4:Y:S04]  /*0670*/  LDG.E.EL R9, desc[UR4][R8.64] ;  /* 0x0000000408097981 */ /* 0x000f28000c2e1900 */
[----:B------:R-:W4:Y:S01]  /*0680*/  LDG.E.EL.64 R18, desc[UR4][R18.64] ;  /* 0x0000000412127981 */ /* 0x000f22000c2e1b00 */
[----:B---3--:R-:W-:Y:S02]  /*0690*/  IMAD.WIDE R22, R5, 0x4, R16 ;  /* 0x0000000405167825 */ /* 0x008fe400078e0210 */
[----:B------:R-:W1:Y:S04]  /*06a0*/  LDC.64 R16, c[0x0][0x210] ;  /* 0x00008400ff107b82 */ /* 0x000e680000000a00 */
[----:B------:R-:W3:Y:S01]  /*06b0*/  LDG.E.EL R22, desc[UR4][R22.64] ;  /* 0x0000000416167981 */ /* 0x000ee2000c2e1900 */
[----:B-1----:R-:W-:-:S04]  /*06c0*/  IMAD.WIDE R16, R4, 0x4, R16 ;  /* 0x0000000404107825 */ /* 0x002fc800078e0210 */
[----:B--2---:R-:W-:Y:S01]  /*06d0*/  FADD R0, -R3, R12 ;  /* 0x0000000c03007221 */ /* 0x004fe20000000100 */
[----:B-----5:R-:W-:Y:S01]  /*06e0*/  FADD R5, -R7, R14 ;  /* 0x0000000e07057221 */ /* 0x020fe20000000100 */
[----:B----4-:R-:W-:Y:S01]  /*06f0*/  FADD R6, -R2, R11 ;  /* 0x0000000b02067221 */ /* 0x010fe20000000100 */
[----:B------:R-:W-:Y:S01]  /*0700*/  FADD R15, -R20, R9 ;  /* 0x00000009140f7221 */ /* 0x000fe20000000100 */
[C---:B------:R-:W-:Y:S01]  /*0710*/  FFMA R0, R18.reuse, R0, R3 ;  /* 0x0000000012007223 */ /* 0x040fe20000000003 */
[----:B------:R-:W-:Y:S01]  /*0720*/  FFMA R5, R18, R5, R7 ;  /* 0x0000000512057223 */ /* 0x000fe20000000007 */
[C---:B------:R-:W-:Y:S01]  /*0730*/  FFMA R3, R19.reuse, R6, R2 ;  /* 0x0000000613037223 */ /* 0x040fe20000000002 */
[----:B------:R-:W-:Y:S02]  /*0740*/  FFMA R20, R19, R15, R20 ;  /* 0x0000000f13147223 */ /* 0x000fe40000000014 */
[----:B------:R-:W-:Y:S02]  /*0750*/  FADD R0, -R5, R0 ;  /* 0x0000000005007221 */ /* 0x000fe40000000100 */
[----:B------:R-:W-:-:S02]  /*0760*/  FADD R20, -R3, R20 ;  /* 0x0000001403147221 */ /* 0x000fc40000000100 */
[C---:B---3--:R-:W-:Y:S02]  /*0770*/  FFMA R2, R22.reuse, R0, R5 ;  /* 0x0000000016027223 */ /* 0x048fe40000000005 */
[----:B------:R-:W-:-:S05]  /*0780*/  FFMA R3, R22, R20, R3 ;  /* 0x0000001416037223 */ /* 0x000fca0000000003 */
[----:B------:R-:W-:Y:S01]  /*0790*/  STG.E.64 desc[UR4][R16.64], R2 ;  /* 0x0000000210007986 */ /* 0x000fe2000c101b04 */
[----:B------:R-:W-:Y:S05]  /*07a0*/  EXIT ;  /* 0x000000000000794d */ /* 0x000fea0003800000 */
.L_x_0:
[----:B------:R-:W-:-:S00]  /*07b0*/  BRA `(.L_x_0) ;  /* 0xfffffffc00fc7947 */ /* 0x000fc0000383ffff */
[----:B------:R-:W-:-:S00]  /*07c0*/  NOP ;  /* 0x0000000000007918 */ /* 0x000fc00000000000 */
        /* <DEDUP_REMOVED lines=11> */
.L_x_1:


//--------------------- .nv.constant0.triton_poi_fused__unsafe_index_add_mul_sub_43 --------------------------
	.section	.nv.constant0.triton_poi_fused__unsafe_index_add_mul_sub_43,"a",@progbits
	.sectionflags	@""
	.align	4
.nv.constant0.triton_poi_fused__unsafe_index_add_mul_sub_43:
	.zero		596
